//
// Generated by NVIDIA NVVM Compiler
//
// Compiler Build ID: CL-36424714
// Cuda compilation tools, release 13.0, V13.0.88
// Based on NVVM 20.0.0
//

.version 9.0
.target sm_100
.address_size 64

	// .globl	_Z15imageBlurKernelP5PixelS0_ii

.visible .entry _Z15imageBlurKernelP5PixelS0_ii(
	.param .u64 .ptr .align 1 _Z15imageBlurKernelP5PixelS0_ii_param_0,
	.param .u64 .ptr .align 1 _Z15imageBlurKernelP5PixelS0_ii_param_1,
	.param .u32 _Z15imageBlurKernelP5PixelS0_ii_param_2,
	.param .u32 _Z15imageBlurKernelP5PixelS0_ii_param_3
)
{
	.reg .pred 	%p<32>;
	.reg .b32 	%r<159>;
	.reg .b32 	%f<18>;
	.reg .b64 	%rd<37>;

	ld.param.u64 	%rd2, [_Z15imageBlurKernelP5PixelS0_ii_param_0];
	ld.param.u64 	%rd3, [_Z15imageBlurKernelP5PixelS0_ii_param_1];
	ld.param.u32 	%r78, [_Z15imageBlurKernelP5PixelS0_ii_param_2];
	ld.param.u32 	%r80, [_Z15imageBlurKernelP5PixelS0_ii_param_3];
	cvta.to.global.u64 	%rd1, %rd3;
	mov.u32 	%r81, %tid.x;
	mov.u32 	%r82, %ctaid.x;
	mov.u32 	%r83, %ntid.x;
	mad.lo.s32 	%r1, %r82, %r83, %r81;
	mov.u32 	%r84, %tid.y;
	mov.u32 	%r85, %ctaid.y;
	mov.u32 	%r86, %ntid.y;
	mad.lo.s32 	%r87, %r85, %r86, %r84;
	setp.ge.s32 	%p3, %r1, %r78;
	setp.ge.s32 	%p4, %r87, %r80;
	or.pred  	%p5, %p3, %p4;
	@%p5 bra 	$L__BB0_20;
	setp.eq.s32 	%p6, %r87, 0;
	add.s32 	%r89, %r87, -1;
	mul.lo.s32 	%r3, %r89, %r78;
	setp.lt.s32 	%p7, %r1, 1;
	mov.b32 	%r127, 0;
	or.pred  	%p8, %p6, %p7;
	mov.u32 	%r128, %r127;
	mov.u32 	%r129, %r127;
	mov.u32 	%r130, %r127;
	@%p8 bra 	$L__BB0_3;
	cvt.s64.s32 	%rd4, %r3;
	cvt.u64.u32 	%rd5, %r1;
	add.s64 	%rd6, %rd5, %rd4;
	mad.lo.s64 	%rd7, %rd6, 3, %rd1;
	ld.global.u8 	%r127, [%rd7+-3];
	ld.global.u8 	%r128, [%rd7+-2];
	ld.global.u8 	%r129, [%rd7+-1];
	mov.b32 	%r130, 1;
$L__BB0_3:
	setp.eq.s32 	%p9, %r87, 0;
	setp.lt.s32 	%p10, %r1, 0;
	or.pred  	%p11, %p9, %p10;
	@%p11 bra 	$L__BB0_5;
	add.s32 	%r91, %r1, %r3;
	mul.wide.s32 	%rd8, %r91, 3;
	add.s64 	%rd9, %rd1, %rd8;
	ld.global.u8 	%r92, [%rd9];
	add.s32 	%r127, %r127, %r92;
	ld.global.u8 	%r93, [%rd9+1];
	add.s32 	%r128, %r128, %r93;
	ld.global.u8 	%r94, [%rd9+2];
	add.s32 	%r129, %r129, %r94;
	add.s32 	%r130, %r130, 1;
$L__BB0_5:
	setp.eq.s32 	%p12, %r87, 0;
	add.s32 	%r95, %r1, 1;
	setp.gt.s32 	%p13, %r1, -2;
	setp.lt.s32 	%p14, %r95, %r78;
	and.pred  	%p1, %p13, %p14;
	not.pred 	%p16, %p1;
	or.pred  	%p17, %p12, %p16;
	@%p17 bra 	$L__BB0_7;
	cvt.s64.s32 	%rd10, %r3;
	cvt.s64.s32 	%rd11, %r1;
	add.s64 	%rd12, %rd11, %rd10;
	mad.lo.s64 	%rd13, %rd12, 3, %rd1;
	ld.global.u8 	%r96, [%rd13+3];
	add.s32 	%r127, %r127, %r96;
	ld.global.u8 	%r97, [%rd13+4];
	add.s32 	%r128, %r128, %r97;
	ld.global.u8 	%r98, [%rd13+5];
	add.s32 	%r129, %r129, %r98;
	add.s32 	%r130, %r130, 1;
$L__BB0_7:
	setp.gt.s32 	%p18, %r1, 0;
	mul.lo.s32 	%r27, %r87, %r78;
	setp.le.s32 	%p19, %r1, %r78;
	and.pred  	%p2, %p18, %p19;
	not.pred 	%p20, %p2;
	@%p20 bra 	$L__BB0_9;
	cvt.s64.s32 	%rd14, %r27;
	cvt.u64.u32 	%rd15, %r1;
	add.s64 	%rd16, %rd15, %rd14;
	mad.lo.s64 	%rd17, %rd16, 3, %rd1;
	ld.global.u8 	%r99, [%rd17+-3];
	add.s32 	%r127, %r127, %r99;
	ld.global.u8 	%r100, [%rd17+-2];
	add.s32 	%r128, %r128, %r100;
	ld.global.u8 	%r101, [%rd17+-1];
	add.s32 	%r129, %r129, %r101;
	add.s32 	%r130, %r130, 1;
$L__BB0_9:
	setp.lt.s32 	%p21, %r1, 0;
	@%p21 bra 	$L__BB0_11;
	add.s32 	%r102, %r1, %r27;
	mul.wide.s32 	%rd18, %r102, 3;
	add.s64 	%rd19, %rd1, %rd18;
	ld.global.u8 	%r103, [%rd19];
	add.s32 	%r127, %r127, %r103;
	ld.global.u8 	%r104, [%rd19+1];
	add.s32 	%r128, %r128, %r104;
	ld.global.u8 	%r105, [%rd19+2];
	add.s32 	%r129, %r129, %r105;
	add.s32 	%r130, %r130, 1;
$L__BB0_11:
	@%p16 bra 	$L__BB0_13;
	cvt.s64.s32 	%rd20, %r27;
	cvt.s64.s32 	%rd21, %r1;
	add.s64 	%rd22, %rd21, %rd20;
	mad.lo.s64 	%rd23, %rd22, 3, %rd1;
	ld.global.u8 	%r106, [%rd23+3];
	add.s32 	%r127, %r127, %r106;
	ld.global.u8 	%r107, [%rd23+4];
	add.s32 	%r128, %r128, %r107;
	ld.global.u8 	%r108, [%rd23+5];
	add.s32 	%r129, %r129, %r108;
	add.s32 	%r130, %r130, 1;
$L__BB0_13:
	add.s32 	%r52, %r87, 1;
	setp.ge.u32 	%p23, %r52, %r80;
	add.s32 	%r53, %r27, %r78;
	or.pred  	%p25, %p23, %p20;
	@%p25 bra 	$L__BB0_15;
	cvt.s64.s32 	%rd24, %r53;
	cvt.u64.u32 	%rd25, %r1;
	add.s64 	%rd26, %rd25, %rd24;
	mad.lo.s64 	%rd27, %rd26, 3, %rd1;
	ld.global.u8 	%r109, [%rd27+-3];
	add.s32 	%r127, %r127, %r109;
	ld.global.u8 	%r110, [%rd27+-2];
	add.s32 	%r128, %r128, %r110;
	ld.global.u8 	%r111, [%rd27+-1];
	add.s32 	%r129, %r129, %r111;
	add.s32 	%r130, %r130, 1;
$L__BB0_15:
	setp.ge.u32 	%p26, %r52, %r80;
	setp.lt.s32 	%p27, %r1, 0;
	or.pred  	%p28, %p26, %p27;
	@%p28 bra 	$L__BB0_17;
	add.s32 	%r112, %r1, %r53;
	mul.wide.s32 	%rd28, %r112, 3;
	add.s64 	%rd29, %rd1, %rd28;
	ld.global.u8 	%r113, [%rd29];
	add.s32 	%r127, %r127, %r113;
	ld.global.u8 	%r114, [%rd29+1];
	add.s32 	%r128, %r128, %r114;
	ld.global.u8 	%r115, [%rd29+2];
	add.s32 	%r129, %r129, %r115;
	add.s32 	%r130, %r130, 1;
$L__BB0_17:
	setp.ge.u32 	%p29, %r52, %r80;
	or.pred  	%p31, %p29, %p16;
	@%p31 bra 	$L__BB0_19;
	cvt.s64.s32 	%rd30, %r53;
	cvt.s64.s32 	%rd31, %r1;
	add.s64 	%rd32, %rd31, %rd30;
	mad.lo.s64 	%rd33, %rd32, 3, %rd1;
	ld.global.u8 	%r116, [%rd33+3];
	add.s32 	%r127, %r127, %r116;
	ld.global.u8 	%r117, [%rd33+4];
	add.s32 	%r128, %r128, %r117;
	ld.global.u8 	%r118, [%rd33+5];
	add.s32 	%r129, %r129, %r118;
	add.s32 	%r130, %r130, 1;
$L__BB0_19:
	cvt.rn.f32.u32 	%f1, %r127;
	cvt.rn.f32.u32 	%f2, %r130;
	div.rn.f32 	%f3, %f1, %f2;
	mov.f32 	%f4, 0f3F000000;
	copysign.f32 	%f5, %f3, %f4;
	add.rz.f32 	%f6, %f3, %f5;
	cvt.rzi.f32.f32 	%f7, %f6;
	cvt.rzi.u32.f32 	%r119, %f7;
	add.s32 	%r120, %r27, %r1;
	cvta.to.global.u64 	%rd34, %rd2;
	mul.wide.s32 	%rd35, %r120, 3;
	add.s64 	%rd36, %rd34, %rd35;
	st.global.u8 	[%rd36], %r119;
	cvt.rn.f32.u32 	%f8, %r128;
	div.rn.f32 	%f9, %f8, %f2;
	copysign.f32 	%f10, %f9, %f4;
	add.rz.f32 	%f11, %f9, %f10;
	cvt.rzi.f32.f32 	%f12, %f11;
	cvt.rzi.u32.f32 	%r121, %f12;
	st.global.u8 	[%rd36+1], %r121;
	cvt.rn.f32.u32 	%f13, %r129;
	div.rn.f32 	%f14, %f13, %f2;
	copysign.f32 	%f15, %f14, %f4;
	add.rz.f32 	%f16, %f14, %f15;
	cvt.rzi.f32.f32 	%f17, %f16;
	cvt.rzi.u32.f32 	%r122, %f17;
	st.global.u8 	[%rd36+2], %r122;
$L__BB0_20:
	ret;

}


// ===== COMPILED SASS (sm_100) =====

	.target	sm_100

	.elftype	@"ET_EXEC"


//--------------------- .note.nv.tkinfo           --------------------------
	.section	.note.nv.tkinfo,"",@"SHT_NOTE"
	.sectionflags	@"SHF_NOTE_NV_TKINFO"
	.tkinfo
        /*0018*/ 	.word	0x00000002
        /*0030*/ 	.string	""
        /*0030*/ 	.string	"ptxas"
        /*0030*/ 	.string	"Cuda compilation tools, release 13.0, V13.0.88"
        /*0030*/ 	.string	"Build cuda_13.0.r13.0/compiler.36424714_0"
        /*0030*/ 	.string	"-arch sm_100 -m 64 "



//--------------------- .note.nv.cuinfo           --------------------------
	.section	.note.nv.cuinfo,"",@"SHT_NOTE"
	.sectionflags	@"SHF_NOTE_NV_CUINFO"
        /*0018*/ 	.short	0x0002
        /*001a*/ 	.short	0x0064
        /*001c*/ 	.short	0x0082
	.zero		2


//--------------------- .nv.info                  --------------------------
	.section	.nv.info,"",@"SHT_CUDA_INFO"
	.align	4


	//----- nvinfo : EIATTR_REGCOUNT
	.align		4
        /*0000*/ 	.byte	0x04, 0x2f
        /*0002*/ 	.short	(.L_1 - .L_0)
	.align		4
.L_0:
        /*0004*/ 	.word	index@(_Z15imageBlurKernelP5PixelS0_ii)
        /*0008*/ 	.word	0x00000020


	//----- nvinfo : EIATTR_FRAME_SIZE
	.align		4
.L_1:
        /*000c*/ 	.byte	0x04, 0x11
        /*000e*/ 	.short	(.L_3 - .L_2)
	.align		4
.L_2:
        /*0010*/ 	.word	index@($__internal_0_$__cuda_sm3x_div_rn_noftz_f32_slowpath)
        /*0014*/ 	.word	0x00000000


	//----- nvinfo : EIATTR_FRAME_SIZE
	.align		4
.L_3:
        /*0018*/ 	.byte	0x04, 0x11
        /*001a*/ 	.short	(.L_5 - .L_4)
	.align		4
.L_4:
        /*001c*/ 	.word	index@(_Z15imageBlurKernelP5PixelS0_ii)
        /*0020*/ 	.word	0x00000000


	//----- nvinfo : EIATTR_MIN_STACK_SIZE
	.align		4
.L_5:
        /*0024*/ 	.byte	0x04, 0x12
        /*0026*/ 	.short	(.L_7 - .L_6)
	.align		4
.L_6:
        /*0028*/ 	.word	index@(_Z15imageBlurKernelP5PixelS0_ii)
        /*002c*/ 	.word	0x00000000
.L_7:


//--------------------- .nv.compat                --------------------------
	.section	.nv.compat,"",@"SHT_CUDA_COMPAT_INFO"
	.align	4
        /*0000*/ 	.byte	0x02, 0x09, 0x00, 0x00, 0x02, 0x02, 0x01, 0x00, 0x02, 0x05, 0x05, 0x00, 0x03, 0x07, 0x01, 0x01
        /*0010*/ 	.byte	0x02, 0x03, 0x00, 0x00, 0x02, 0x06, 0x01, 0x00, 0x04, 0x0b, 0x08, 0x00, 0x01, 0x00, 0x00, 0x00
        /*0020*/ 	.byte	0x00, 0x00, 0x00, 0x00


//--------------------- .nv.info._Z15imageBlurKernelP5PixelS0_ii --------------------------
	.section	.nv.info._Z15imageBlurKernelP5PixelS0_ii,"",@"SHT_CUDA_INFO"
	.sectionflags	@""
	.align	4


	//----- nvinfo : EIATTR_CUDA_API_VERSION
	.align		4
        /*0000*/ 	.byte	0x04, 0x37
        /*0002*/ 	.short	(.L_9 - .L_8)
.L_8:
        /*0004*/ 	.word	0x00000082


	//----- nvinfo : EIATTR_KPARAM_INFO
	.align		4
.L_9:
        /*0008*/ 	.byte	0x04, 0x17
        /*000a*/ 	.short	(.L_11 - .L_10)
.L_10:
        /*000c*/ 	.word	0x00000000
        /*0010*/ 	.short	0x0003
        /*0012*/ 	.short	0x0014
        /*0014*/ 	.byte	0x00, 0xf0, 0x11, 0x00


	//----- nvinfo : EIATTR_KPARAM_INFO
	.align		4
.L_11:
        /*0018*/ 	.byte	0x04, 0x17
        /*001a*/ 	.short	(.L_13 - .L_12)
.L_12:
        /*001c*/ 	.word	0x00000000
        /*0020*/ 	.short	0x0002
        /*0022*/ 	.short	0x0010
        /*0024*/ 	.byte	0x00, 0xf0, 0x11, 0x00


	//----- nvinfo : EIATTR_KPARAM_INFO
	.align		4
.L_13:
        /*0028*/ 	.byte	0x04, 0x17
        /*002a*/ 	.short	(.L_15 - .L_14)
.L_14:
        /*002c*/ 	.word	0x00000000
        /*0030*/ 	.short	0x0001
        /*0032*/ 	.short	0x0008
        /*0034*/ 	.byte	0x00, 0xf5, 0x21, 0x00


	//----- nvinfo : EIATTR_KPARAM_INFO
	.align		4
.L_15:
        /*0038*/ 	.byte	0x04, 0x17
        /*003a*/ 	.short	(.L_17 - .L_16)
.L_16:
        /*003c*/ 	.word	0x00000000
        /*0040*/ 	.short	0x0000
        /*0042*/ 	.short	0x0000
        /*0044*/ 	.byte	0x00, 0xf5, 0x21, 0x00


	//----- nvinfo : EIATTR_SPARSE_MMA_MASK
	.align		4
.L_17:
        /*0048*/ 	.byte	0x03, 0x50
        /*004a*/ 	.short	0x0000


	//----- nvinfo : EIATTR_MAXREG_COUNT
	.align		4
        /*004c*/ 	.byte	0x03, 0x1b
        /*004e*/ 	.short	0x00ff


	//----- nvinfo : EIATTR_MERCURY_ISA_VERSION
	.align		4
        /*0050*/ 	.byte	0x03, 0x5f
        /*0052*/ 	.short	0x0101


	//----- nvinfo : EIATTR_VRC_CTA_INIT_COUNT
	.align		4
        /*0054*/ 	.byte	0x02, 0x4a
	.zero		1
	.zero		1


	//----- nvinfo : EIATTR_EXIT_INSTR_OFFSETS
	.align		4
        /*0058*/ 	.byte	0x04, 0x1c
        /*005a*/ 	.short	(.L_19 - .L_18)


	//   ....[0]....
.L_18:
        /*005c*/ 	.word	0x000000c0


	//   ....[1]....
        /*0060*/ 	.word	0x00000d00


	//----- nvinfo : EIATTR_CRS_STACK_SIZE
	.align		4
.L_19:
        /*0064*/ 	.byte	0x04, 0x1e
        /*0066*/ 	.short	(.L_21 - .L_20)
.L_20:
        /*0068*/ 	.word	0x00000000


	//----- nvinfo : EIATTR_CBANK_PARAM_SIZE
	.align		4
.L_21:
        /*006c*/ 	.byte	0x03, 0x19
        /*006e*/ 	.short	0x0018


	//----- nvinfo : EIATTR_PARAM_CBANK
	.align		4
        /*0070*/ 	.byte	0x04, 0x0a
        /*0072*/ 	.short	(.L_23 - .L_22)
	.align		4
.L_22:
        /*0074*/ 	.word	index@(.nv.constant0._Z15imageBlurKernelP5PixelS0_ii)
        /*0078*/ 	.short	0x0380
        /*007a*/ 	.short	0x0018


	//----- nvinfo : EIATTR_SW_WAR
	.align		4
.L_23:
        /*007c*/ 	.byte	0x04, 0x36
        /*007e*/ 	.short	(.L_25 - .L_24)
.L_24:
        /*0080*/ 	.word	0x00000008
.L_25:


//--------------------- .nv.callgraph             --------------------------
	.section	.nv.callgraph,"",@"SHT_CUDA_CALLGRAPH"
	.align	4
	.sectionentsize	8
	.align		4
        /*0000*/ 	.word	0x00000000
	.align		4
        /*0004*/ 	.word	0xffffffff
	.align		4
        /*0008*/ 	.word	0x00000000
	.align		4
        /*000c*/ 	.word	0xfffffffe
	.align		4
        /*0010*/ 	.word	0x00000000
	.align		4
        /*0014*/ 	.word	0xfffffffd
	.align		4
        /*0018*/ 	.word	0x00000000
	.align		4
        /*001c*/ 	.word	0xfffffffc


//--------------------- .text._Z15imageBlurKernelP5PixelS0_ii --------------------------
	.section	.text._Z15imageBlurKernelP5PixelS0_ii,"ax",@progbits
	.align	128
        .global         _Z15imageBlurKernelP5PixelS0_ii
        .type           _Z15imageBlurKernelP5PixelS0_ii,@function
        .size           _Z15imageBlurKernelP5PixelS0_ii,(.L_x_18 - _Z15imageBlurKernelP5PixelS0_ii)
        .other          _Z15imageBlurKernelP5PixelS0_ii,@"STO_CUDA_ENTRY STV_DEFAULT"
_Z15imageBlurKernelP5PixelS0_ii:
.text._Z15imageBlurKernelP5PixelS0_ii:
[----:B------:R-:W-:Y:S01]  /*0000*/  LDC R1, c[0x0][0x37c] ;  /* 0x0000df00ff017b82 */ /* 0x000fe20000000800 */
[----:B------:R-:W0:Y:S07]  /*0010*/  S2R R6, SR_TID.Y ;  /* 0x0000000000067919 */ /* 0x000e2e0000002200 */
[----:B------:R-:W1:Y:S01]  /*0020*/  LDC R3, c[0x0][0x360] ;  /* 0x0000d800ff037b82 */ /* 0x000e620000000800 */
[----:B------:R-:W2:Y:S01]  /*0030*/  LDCU.64 UR6, c[0x0][0x390] ;  /* 0x00007200ff0677ac */ /* 0x000ea20008000a00 */
[----:B------:R-:W1:Y:S06]  /*0040*/  S2R R2, SR_TID.X ;  /* 0x0000000000027919 */ /* 0x000e6c0000002100 */
[----:B------:R-:W0:Y:S08]  /*0050*/  S2UR UR5, SR_CTAID.Y ;  /* 0x00000000000579c3 */ /* 0x000e300000002600 */
[----:B------:R-:W0:Y:S08]  /*0060*/  LDC R5, c[0x0][0x364] ;  /* 0x0000d900ff057b82 */ /* 0x000e300000000800 */
[----:B------:R-:W1:Y:S01]  /*0070*/  S2UR UR4, SR_CTAID.X ;  /* 0x00000000000479c3 */ /* 0x000e620000002500 */
[----:B0-----:R-:W-:-:S05]  /*0080*/  IMAD R6, R5, UR5, R6 ;  /* 0x0000000505067c24 */ /* 0x001fca000f8e0206 */
[----:B--2---:R-:W-:Y:S01]  /*0090*/  ISETP.GE.AND P0, PT, R6, UR7, PT ;  /* 0x0000000706007c0c */ /* 0x004fe2000bf06270 */
[----:B-1----:R-:W-:-:S05]  /*00a0*/  IMAD R2, R3, UR4, R2 ;  /* 0x0000000403027c24 */ /* 0x002fca000f8e0202 */
[----:B------:R-:W-:-:S13]  /*00b0*/  ISETP.GE.OR P0, PT, R2, UR6, P0 ;  /* 0x0000000602007c0c */ /* 0x000fda0008706670 */
[----:B------:R-:W-:Y:S05]  /*00c0*/  @P0 EXIT ;  /* 0x000000000000094d */ /* 0x000fea0003800000 */
[----:B------:R-:W-:Y:S01]  /*00d0*/  ISETP.GE.AND P0, PT, R2, 0x1, PT ;  /* 0x000000010200780c */ /* 0x000fe20003f06270 */
[----:B------:R-:W-:Y:S01]  /*00e0*/  VIADD R5, R6, 0xffffffff ;  /* 0xffffffff06057836 */ /* 0x000fe20000000000 */
[C---:B------:R-:W-:Y:S01]  /*00f0*/  ISETP.GE.AND P4, PT, R2.reuse, RZ, PT ;  /* 0x000000ff0200720c */ /* 0x040fe20003f86270 */
[----:B------:R-:W-:Y:S01]  /*0100*/  VIADD R0, R2, 0x1 ;  /* 0x0000000102007836 */ /* 0x000fe20000000000 */
[C---:B------:R-:W-:Y:S01]  /*0110*/  ISETP.EQ.OR P0, PT, R6.reuse, RZ, !P0 ;  /* 0x000000ff0600720c */ /* 0x040fe20004702670 */
[----:B------:R-:W-:Y:S01]  /*0120*/  IMAD R5, R5, UR6, RZ ;  /* 0x0000000605057c24 */ /* 0x000fe2000f8e02ff */
[----:B------:R-:W-:Y:S01]  /*0130*/  ISETP.EQ.OR P3, PT, R6, RZ, !P4 ;  /* 0x000000ff0600720c */ /* 0x000fe20006762670 */
[----:B------:R-:W0:Y:S01]  /*0140*/  LDCU.64 UR4, c[0x0][0x358] ;  /* 0x00006b00ff0477ac */ /* 0x000e220008000a00 */
[----:B------:R-:W-:Y:S01]  /*0150*/  ISETP.GE.AND P1, PT, R0, UR6, PT ;  /* 0x0000000600007c0c */ /* 0x000fe2000bf26270 */
[----:B------:R-:W-:-:S03]  /*0160*/  IMAD.MOV.U32 R4, RZ, RZ, RZ ;  /* 0x000000ffff047224 */ /* 0x000fc600078e00ff */
[----:B------:R-:W-:-:S04]  /*0170*/  ISETP.GT.AND P1, PT, R2, -0x2, !P1 ;  /* 0xfffffffe0200780c */ /* 0x000fc80004f24270 */
[----:B------:R-:W-:Y:S01]  /*0180*/  ISETP.EQ.OR P5, PT, R6, RZ, !P1 ;  /* 0x000000ff0600720c */ /* 0x000fe20004fa2670 */
[----:B------:R-:W1:Y:S01]  /*0190*/  @!P0 LDC.64 R16, c[0x0][0x388] ;  /* 0x0000e200ff108b82 */ /* 0x000e620000000a00 */
[----:B------:R-:W-:-:S04]  /*01a0*/  @!P0 IADD3 R3, P2, PT, R2, R5, RZ ;  /* 0x0000000502038210 */ /* 0x000fc80007f5e0ff */
[----:B------:R-:W-:Y:S02]  /*01b0*/  @!P0 LEA.HI.X.SX32 R0, R5, RZ, 0x1, P2 ;  /* 0x000000ff05008211 */ /* 0x000fe400010f0eff */
[C---:B------:R-:W-:Y:S01]  /*01c0*/  ISETP.GT.AND P2, PT, R2.reuse, UR6, PT ;  /* 0x0000000602007c0c */ /* 0x040fe2000bf44270 */
[----:B------:R-:W2:Y:S03]  /*01d0*/  @!P3 LDC.64 R18, c[0x0][0x388] ;  /* 0x0000e200ff12bb82 */ /* 0x000ea60000000a00 */
[----:B------:R-:W-:-:S05]  /*01e0*/  ISETP.GT.AND P2, PT, R2, RZ, !P2 ;  /* 0x000000ff0200720c */ /* 0x000fca0005744270 */
[----:B------:R-:W3:Y:S01]  /*01f0*/  @!P5 LDC.64 R14, c[0x0][0x388] ;  /* 0x0000e200ff0edb82 */ /* 0x000ee20000000a00 */
[----:B-1----:R-:W-:Y:S01]  /*0200*/  @!P0 IMAD.WIDE.U32 R16, R3, 0x3, R16 ;  /* 0x0000000303108825 */ /* 0x002fe200078e0010 */
[----:B------:R-:W-:-:S06]  /*0210*/  @!P5 SHF.R.S32.HI R12, RZ, 0x1f, R2 ;  /* 0x0000001fff0cd819 */ /* 0x000fcc0000011402 */
[----:B------:R-:W1:Y:S01]  /*0220*/  @P2 LDC.64 R10, c[0x0][0x388] ;  /* 0x0000e200ff0a2b82 */ /* 0x000e620000000a00 */
[----:B------:R-:W-:Y:S02]  /*0230*/  @!P0 IMAD R3, R0, 0x3, RZ ;  /* 0x0000000300038824 */ /* 0x000fe400078e02ff */
[----:B------:R-:W-:Y:S02]  /*0240*/  IMAD.MOV.U32 R0, RZ, RZ, RZ ;  /* 0x000000ffff007224 */ /* 0x000fe400078e00ff */
[----:B------:R-:W-:Y:S01]  /*0250*/  @!P0 IMAD.IADD R17, R17, 0x1, R3 ;  /* 0x0000000111118824 */ /* 0x000fe200078e0203 */
[----:B------:R-:W-:-:S04]  /*0260*/  @!P3 IADD3 R3, PT, PT, R2, R5, RZ ;  /* 0x000000050203b210 */ /* 0x000fc80007ffe0ff */
[----:B0-----:R-:W4:Y:S01]  /*0270*/  @!P0 LDG.E.U8 R0, desc[UR4][R16.64+-0x3] ;  /* 0xfffffd0410008981 */ /* 0x001f22000c1e1100 */
[----:B--2---:R-:W-:-:S03]  /*0280*/  @!P3 IMAD.WIDE R18, R3, 0x3, R18 ;  /* 0x000000030312b825 */ /* 0x004fc600078e0212 */
[----:B------:R-:W2:Y:S01]  /*0290*/  @!P0 LDG.E.U8 R4, desc[UR4][R16.64+-0x1] ;  /* 0xffffff0410048981 */ /* 0x000ea2000c1e1100 */
[----:B------:R-:W-:-:S03]  /*02a0*/  IMAD.MOV.U32 R3, RZ, RZ, RZ ;  /* 0x000000ffff037224 */ /* 0x000fc600078e00ff */
[----:B------:R-:W4:Y:S04]  /*02b0*/  @!P3 LDG.E.U8 R7, desc[UR4][R18.64] ;  /* 0x000000041207b981 */ /* 0x000f28000c1e1100 */
[----:B------:R0:W5:Y:S04]  /*02c0*/  @!P0 LDG.E.U8 R3, desc[UR4][R16.64+-0x2] ;  /* 0xfffffe0410038981 */ /* 0x000168000c1e1100 */
[----:B------:R-:W5:Y:S04]  /*02d0*/  @!P3 LDG.E.U8 R8, desc[UR4][R18.64+0x1] ;  /* 0x000001041208b981 */ /* 0x000f68000c1e1100 */
[----:B------:R3:W2:Y:S01]  /*02e0*/  @!P3 LDG.E.U8 R13, desc[UR4][R18.64+0x2] ;  /* 0x00000204120db981 */ /* 0x0006a2000c1e1100 */
[----:B------:R-:W-:Y:S01]  /*02f0*/  @!P5 IADD3 R29, P6, PT, R2, R5, RZ ;  /* 0x00000005021dd210 */ /* 0x000fe20007fde0ff */
[----:B0-----:R-:W0:Y:S03]  /*0300*/  @P4 LDC.64 R16, c[0x0][0x388] ;  /* 0x0000e200ff104b82 */ /* 0x001e260000000a00 */
[----:B------:R-:W-:Y:S01]  /*0310*/  @!P5 LEA.HI.X.SX32 R12, R5, R12, 0x1, P6 ;  /* 0x0000000c050cd211 */ /* 0x000fe200030f0eff */
[----:B---3--:R-:W-:-:S04]  /*0320*/  @!P5 IMAD.WIDE.U32 R28, R29, 0x3, R14 ;  /* 0x000000031d1cd825 */ /* 0x008fc800078e000e */
[----:B------:R-:W-:Y:S01]  /*0330*/  @!P5 IMAD R9, R12, 0x3, RZ ;  /* 0x000000030c09d824 */ /* 0x000fe200078e02ff */
[----:B------:R-:W3:Y:S04]  /*0340*/  @P1 LDC.64 R18, c[0x0][0x388] ;  /* 0x0000e200ff121b82 */ /* 0x000ee80000000a00 */
[----:B------:R-:W-:Y:S01]  /*0350*/  @!P5 IADD3 R29, PT, PT, R29, R9, RZ ;  /* 0x000000091d1dd210 */ /* 0x000fe20007ffe0ff */
[----:B------:R-:W-:-:S04]  /*0360*/  IMAD R5, R6, UR6, RZ ;  /* 0x0000000606057c24 */ /* 0x000fc8000f8e02ff */
[----:B------:R-:W3:Y:S01]  /*0370*/  @!P5 LDG.E.U8 R9, desc[UR4][R28.64+0x3] ;  /* 0x000003041c09d981 */ /* 0x000ee2000c1e1100 */
[----:B------:R-:W-:-:S04]  /*0380*/  @P2 IADD3 R15, P6, PT, R2, R5, RZ ;  /* 0x00000005020f2210 */ /* 0x000fc80007fde0ff */
[----:B------:R-:W-:Y:S01]  /*0390*/  @P2 LEA.HI.X.SX32 R12, R5, RZ, 0x1, P6 ;  /* 0x000000ff050c2211 */ /* 0x000fe200030f0eff */
[----:B-1----:R-:W-:-:S04]  /*03a0*/  @P2 IMAD.WIDE.U32 R14, R15, 0x3, R10 ;  /* 0x000000030f0e2825 */ /* 0x002fc800078e000a */
[----:B------:R-:W-:-:S04]  /*03b0*/  @P2 IMAD R11, R12, 0x3, RZ ;  /* 0x000000030c0b2824 */ /* 0x000fc800078e02ff */
[----:B------:R-:W-:-:S05]  /*03c0*/  @P2 IMAD.IADD R15, R15, 0x1, R11 ;  /* 0x000000010f0f2824 */ /* 0x000fca00078e020b */
[----:B------:R-:W3:Y:S01]  /*03d0*/  @P2 LDG.E.U8 R11, desc[UR4][R14.64+-0x3] ;  /* 0xfffffd040e0b2981 */ /* 0x000ee2000c1e1100 */
[----:B------:R-:W-:Y:S02]  /*03e0*/  VIADD R10, R6, 0x1 ;  /* 0x00000001060a7836 */ /* 0x000fe40000000000 */
[----:B------:R-:W-:-:S03]  /*03f0*/  IMAD.MOV.U32 R6, RZ, RZ, RZ ;  /* 0x000000ffff067224 */ /* 0x000fc600078e00ff */
[C---:B------:R-:W-:Y:S01]  /*0400*/  ISETP.GE.U32.OR P6, PT, R10.reuse, UR7, !P2 ;  /* 0x000000070a007c0c */ /* 0x040fe2000d7c6470 */
[----:B------:R-:W-:Y:S01]  /*0410*/  @!P0 IMAD.MOV.U32 R6, RZ, RZ, 0x1 ;  /* 0x00000001ff068424 */ /* 0x000fe200078e00ff */
[----:B------:R-:W-:Y:S01]  /*0420*/  ISETP.GE.U32.OR P0, PT, R10, UR7, !P1 ;  /* 0x000000070a007c0c */ /* 0x000fe2000cf06470 */
[----:B------:R-:W-:-:S03]  /*0430*/  VIADD R20, R5, UR6 ;  /* 0x0000000605147c36 */ /* 0x000fc60008000000 */
[----:B------:R-:W-:-:S07]  /*0440*/  @!P3 IADD3 R6, PT, PT, R6, 0x1, RZ ;  /* 0x000000010606b810 */ /* 0x000fce0007ffe0ff */
[----:B------:R-:W1:Y:S01]  /*0450*/  @!P6 LDC.64 R22, c[0x0][0x388] ;  /* 0x0000e200ff16eb82 */ /* 0x000e620000000a00 */
[----:B------:R-:W-:-:S04]  /*0460*/  @P4 IMAD.IADD R27, R2, 0x1, R5 ;  /* 0x00000001021b4824 */ /* 0x000fc800078e0205 */
[----:B0-----:R-:W-:Y:S01]  /*0470*/  @P4 IMAD.WIDE R16, R27, 0x3, R16 ;  /* 0x000000031b104825 */ /* 0x001fe200078e0210 */
[----:B----4-:R-:W-:-:S03]  /*0480*/  @!P3 IADD3 R0, PT, PT, R0, R7, RZ ;  /* 0x000000070000b210 */ /* 0x010fc60007ffe0ff */
[----:B-----5:R-:W-:Y:S02]  /*0490*/  @!P3 IMAD.IADD R3, R3, 0x1, R8 ;  /* 0x000000010303b824 */ /* 0x020fe400078e0208 */
[----:B--2---:R-:W-:Y:S01]  /*04a0*/  @!P3 IMAD.IADD R4, R4, 0x1, R13 ;  /* 0x000000010404b824 */ /* 0x004fe200078e020d */
[----:B------:R-:W-:Y:S01]  /*04b0*/  @P1 SHF.R.S32.HI R13, RZ, 0x1f, R5 ;  /* 0x0000001fff0d1819 */ /* 0x000fe20000011405 */
[----:B------:R-:W2:Y:S01]  /*04c0*/  @!P5 LDG.E.U8 R8, desc[UR4][R28.64+0x5] ;  /* 0x000005041c08d981 */ /* 0x000ea2000c1e1100 */
[----:B------:R-:W-:-:S04]  /*04d0*/  @P1 IADD3 R25, P3, PT, R2, R5, RZ ;  /* 0x0000000502191210 */ /* 0x000fc80007f7e0ff */
[C---:B------:R-:W-:Y:S02]  /*04e0*/  @P1 LEA.HI.X.SX32 R13, R2.reuse, R13, 0x1, P3 ;  /* 0x0000000d020d1211 */ /* 0x040fe400018f0eff */
[-C--:B------:R-:W-:Y:S02]  /*04f0*/  @!P6 IADD3 R21, P3, PT, R2, R20.reuse, RZ ;  /* 0x000000140215e210 */ /* 0x080fe40007f7e0ff */
[----:B------:R-:W-:Y:S02]  /*0500*/  @!P0 SHF.R.S32.HI R7, RZ, 0x1f, R20 ;  /* 0x0000001fff078819 */ /* 0x000fe40000011414 */
[----:B------:R-:W-:Y:S02]  /*0510*/  @!P6 LEA.HI.X.SX32 R12, R20, RZ, 0x1, P3 ;  /* 0x000000ff140ce211 */ /* 0x000fe400018f0eff */
[----:B------:R-:W-:-:S04]  /*0520*/  @!P0 IADD3 R26, P3, PT, R2, R20, RZ ;  /* 0x00000014021a8210 */ /* 0x000fc80007f7e0ff */
[----:B------:R-:W-:Y:S02]  /*0530*/  @!P0 LEA.HI.X.SX32 R24, R2, R7, 0x1, P3 ;  /* 0x0000000702188211 */ /* 0x000fe400018f0eff */
[----:B------:R-:W-:Y:S01]  /*0540*/  ISETP.GE.U32.OR P3, PT, R10, UR7, !P4 ;  /* 0x000000070a007c0c */ /* 0x000fe2000e766470 */
[----:B---3--:R-:W-:Y:S01]  /*0550*/  @!P5 IMAD.IADD R0, R0, 0x1, R9 ;  /* 0x000000010000d824 */ /* 0x008fe200078e0209 */
[----:B------:R-:W3:Y:S04]  /*0560*/  @P2 LDG.E.U8 R10, desc[UR4][R14.64+-0x1] ;  /* 0xffffff040e0a2981 */ /* 0x000ee8000c1e1100 */
[----:B------:R0:W4:Y:S01]  /*0570*/  @P2 LDG.E.U8 R9, desc[UR4][R14.64+-0x2] ;  /* 0xfffffe040e092981 */ /* 0x000122000c1e1100 */
[----:B------:R-:W-:-:S03]  /*0580*/  @P1 IMAD.WIDE.U32 R18, R25, 0x3, R18 ;  /* 0x0000000319121825 */ /* 0x000fc600078e0012 */
[----:B------:R-:W5:Y:S03]  /*0590*/  @!P5 LDG.E.U8 R7, desc[UR4][R28.64+0x4] ;  /* 0x000004041c07d981 */ /* 0x000f66000c1e1100 */
[----:B0-----:R-:W0:Y:S01]  /*05a0*/  @!P3 LDC.64 R14, c[0x0][0x388] ;  /* 0x0000e200ff0ebb82 */ /* 0x001e220000000a00 */
[----:B------:R-:W-:Y:S02]  /*05b0*/  @P1 IMAD R13, R13, 0x3, RZ ;  /* 0x000000030d0d1824 */ /* 0x000fe400078e02ff */
[----:B-1----:R-:W-:-:S04]  /*05c0*/  @!P6 IMAD.WIDE.U32 R22, R21, 0x3, R22 ;  /* 0x000000031516e825 */ /* 0x002fc800078e0016 */
[----:B------:R-:W-:Y:S02]  /*05d0*/  @!P6 IMAD R25, R12, 0x3, RZ ;  /* 0x000000030c19e824 */ /* 0x000fe400078e02ff */
[----:B------:R-:W-:Y:S01]  /*05e0*/  @!P3 IMAD.IADD R21, R2, 0x1, R20 ;  /* 0x000000010215b824 */ /* 0x000fe200078e0214 */
[----:B------:R-:W-:Y:S01]  /*05f0*/  @P2 IADD3 R0, PT, PT, R0, R11, RZ ;  /* 0x0000000b00002210 */ /* 0x000fe20007ffe0ff */
[----:B------:R-:W-:Y:S01]  /*0600*/  @P1 IMAD.IADD R19, R19, 0x1, R13 ;  /* 0x0000000113131824 */ /* 0x000fe200078e020d */
[----:B------:R-:W4:Y:S01]  /*0610*/  @P4 LDG.E.U8 R11, desc[UR4][R16.64] ;  /* 0x00000004100b4981 */ /* 0x000f22000c1e1100 */
[----:B------:R-:W-:-:S03]  /*0620*/  @!P6 IMAD.IADD R23, R23, 0x1, R25 ;  /* 0x000000011717e824 */ /* 0x000fc600078e0219 */
[----:B------:R-:W4:Y:S04]  /*0630*/  @P4 LDG.E.U8 R12, desc[UR4][R16.64+0x1] ;  /* 0x00000104100c4981 */ /* 0x000f28000c1e1100 */
[----:B------:R-:W4:Y:S01]  /*0640*/  @P4 LDG.E.U8 R13, desc[UR4][R16.64+0x2] ;  /* 0x00000204100d4981 */ /* 0x000f22000c1e1100 */
[----:B0-----:R-:W-:-:S03]  /*0650*/  @!P3 IMAD.WIDE R14, R21, 0x3, R14 ;  /* 0x00000003150eb825 */ /* 0x001fc600078e020e */
[----:B------:R-:W4:Y:S04]  /*0660*/  @!P6 LDG.E.U8 R20, desc[UR4][R22.64+-0x2] ;  /* 0xfffffe041614e981 */ /* 0x000f28000c1e1100 */
[----:B------:R-:W4:Y:S04]  /*0670*/  @!P6 LDG.E.U8 R21, desc[UR4][R22.64+-0x1] ;  /* 0xffffff041615e981 */ /* 0x000f28000c1e1100 */
[----:B------:R-:W4:Y:S04]  /*0680*/  @P1 LDG.E.U8 R16, desc[UR4][R18.64+0x3] ;  /* 0x0000030412101981 */ /* 0x000f28000c1e1100 */
[----:B------:R-:W4:Y:S04]  /*0690*/  @P1 LDG.E.U8 R17, desc[UR4][R18.64+0x4] ;  /* 0x0000040412111981 */ /* 0x000f28000c1e1100 */
[----:B------:R-:W4:Y:S04]  /*06a0*/  @!P3 LDG.E.U8 R25, desc[UR4][R14.64+0x2] ;  /* 0x000002040e19b981 */ /* 0x000f28000c1e1100 */
[----:B------:R-:W4:Y:S04]  /*06b0*/  @P1 LDG.E.U8 R18, desc[UR4][R18.64+0x5] ;  /* 0x0000050412121981 */ /* 0x000f28000c1e1100 */
[----:B------:R-:W4:Y:S04]  /*06c0*/  @!P6 LDG.E.U8 R19, desc[UR4][R22.64+-0x3] ;  /* 0xfffffd041613e981 */ /* 0x000f28000c1e1100 */
[----:B------:R-:W4:Y:S04]  /*06d0*/  @!P3 LDG.E.U8 R22, desc[UR4][R14.64] ;  /* 0x000000040e16b981 */ /* 0x000f28000c1e1100 */
[----:B------:R0:W4:Y:S02]  /*06e0*/  @!P3 LDG.E.U8 R23, desc[UR4][R14.64+0x1] ;  /* 0x000001040e17b981 */ /* 0x000124000c1e1100 */
[----:B0-----:R-:W0:Y:S01]  /*06f0*/  @!P0 LDC.64 R14, c[0x0][0x388] ;  /* 0x0000e200ff0e8b82 */ /* 0x001e220000000a00 */
[----:B------:R-:W-:-:S02]  /*0700*/  @!P0 IMAD R27, R24, 0x3, RZ ;  /* 0x00000003181b8824 */ /* 0x000fc400078e02ff */
[----:B0-----:R-:W-:-:S05]  /*0710*/  @!P0 IMAD.WIDE.U32 R14, R26, 0x3, R14 ;  /* 0x000000031a0e8825 */ /* 0x001fca00078e000e */
[----:B------:R-:W-:-:S05]  /*0720*/  @!P0 IADD3 R15, PT, PT, R15, R27, RZ ;  /* 0x0000001b0f0f8210 */ /* 0x000fca0007ffe0ff */
[----:B------:R-:W4:Y:S04]  /*0730*/  @!P0 LDG.E.U8 R26, desc[UR4][R14.64+0x3] ;  /* 0x000003040e1a8981 */ /* 0x000f28000c1e1100 */
[----:B------:R-:W4:Y:S04]  /*0740*/  @!P0 LDG.E.U8 R24, desc[UR4][R14.64+0x4] ;  /* 0x000004040e188981 */ /* 0x000f28000c1e1100 */
[----:B------:R-:W4:Y:S01]  /*0750*/  @!P0 LDG.E.U8 R29, desc[UR4][R14.64+0x5] ;  /* 0x000005040e1d8981 */ /* 0x000f22000c1e1100 */
[----:B------:R-:W-:-:S04]  /*0760*/  @!P5 VIADD R6, R6, 0x1 ;  /* 0x000000010606d836 */ /* 0x000fc80000000000 */
[----:B------:R-:W-:-:S04]  /*0770*/  @P2 VIADD R6, R6, 0x1 ;  /* 0x0000000106062836 */ /* 0x000fc80000000000 */
[----:B------:R-:W-:-:S05]  /*0780*/  @P4 VIADD R6, R6, 0x1 ;  /* 0x0000000106064836 */ /* 0x000fca0000000000 */
[----:B------:R-:W-:-:S05]  /*0790*/  @P1 IADD3 R6, PT, PT, R6, 0x1, RZ ;  /* 0x0000000106061810 */ /* 0x000fca0007ffe0ff */
[----:B------:R-:W-:-:S04]  /*07a0*/  @!P6 VIADD R6, R6, 0x1 ;  /* 0x000000010606e836 */ /* 0x000fc80000000000 */
[----:B------:R-:W-:-:S04]  /*07b0*/  @!P3 VIADD R6, R6, 0x1 ;  /* 0x000000010606b836 */ /* 0x000fc80000000000 */
[----:B------:R-:W-:-:S05]  /*07c0*/  @!P0 VIADD R6, R6, 0x1 ;  /* 0x0000000106068836 */ /* 0x000fca0000000000 */
[----:B------:R-:W-:-:S04]  /*07d0*/  I2FP.F32.U32 R27, R6 ;  /* 0x00000006001b7245 */ /* 0x000fc80000201000 */
[----:B------:R-:W0:Y:S01]  /*07e0*/  MUFU.RCP R6, R27 ;  /* 0x0000001b00067308 */ /* 0x000e220000001000 */
[----:B------:R-:W-:Y:S01]  /*07f0*/  BSSY.RECONVERGENT B0, `(.L_x_0) ;  /* 0x0000020000007945 */ /* 0x000fe20003800200 */
[----:B--2---:R-:W-:-:S04]  /*0800*/  @!P5 IADD3 R4, PT, PT, R4, R8, RZ ;  /* 0x000000080404d210 */ /* 0x004fc80007ffe0ff */
[----:B---3--:R-:W-:Y:S01]  /*0810*/  @P2 IADD3 R4, PT, PT, R4, R10, RZ ;  /* 0x0000000a04042210 */ /* 0x008fe20007ffe0ff */
[----:B-----5:R-:W-:Y:S01]  /*0820*/  @!P5 IMAD.IADD R3, R3, 0x1, R7 ;  /* 0x000000010303d824 */ /* 0x020fe200078e0207 */
[----:B----4-:R-:W-:-:S03]  /*0830*/  @P4 IADD3 R0, PT, PT, R0, R11, RZ ;  /* 0x0000000b00004210 */ /* 0x010fc60007ffe0ff */
[----:B------:R-:W-:-:S04]  /*0840*/  @P2 IMAD.IADD R3, R3, 0x1, R9 ;  /* 0x0000000103032824 */ /* 0x000fc800078e0209 */
[----:B------:R-:W-:Y:S02]  /*0850*/  @P4 IMAD.IADD R3, R3, 0x1, R12 ;  /* 0x0000000103034824 */ /* 0x000fe400078e020c */
[----:B------:R-:W-:Y:S01]  /*0860*/  @P1 IMAD.IADD R0, R0, 0x1, R16 ;  /* 0x0000000100001824 */ /* 0x000fe200078e0210 */
[----:B------:R-:W-:Y:S01]  /*0870*/  @P4 IADD3 R4, PT, PT, R4, R13, RZ ;  /* 0x0000000d04044210 */ /* 0x000fe20007ffe0ff */
[----:B0-----:R-:W-:Y:S01]  /*0880*/  FFMA R7, -R27, R6, 1 ;  /* 0x3f8000001b077423 */ /* 0x001fe20000000106 */
[----:B------:R-:W-:Y:S02]  /*0890*/  @P1 IMAD.IADD R3, R3, 0x1, R17 ;  /* 0x0000000103031824 */ /* 0x000fe400078e0211 */
[----:B------:R-:W-:-:S04]  /*08a0*/  @!P6 IMAD.IADD R0, R0, 0x1, R19 ;  /* 0x000000010000e824 */ /* 0x000fc800078e0213 */
[----:B------:R-:W-:Y:S02]  /*08b0*/  @!P3 IMAD.IADD R0, R0, 0x1, R22 ;  /* 0x000000010000b824 */ /* 0x000fe400078e0216 */
[----:B------:R-:W-:Y:S02]  /*08c0*/  @P1 IMAD.IADD R4, R4, 0x1, R18 ;  /* 0x0000000104041824 */ /* 0x000fe400078e0212 */
[----:B------:R-:W-:Y:S01]  /*08d0*/  FFMA R7, R6, R7, R6 ;  /* 0x0000000706077223 */ /* 0x000fe20000000006 */
[----:B------:R-:W-:Y:S01]  /*08e0*/  @!P6 IADD3 R3, PT, PT, R3, R20, RZ ;  /* 0x000000140303e210 */ /* 0x000fe20007ffe0ff */
[----:B------:R-:W-:-:S04]  /*08f0*/  @!P6 IMAD.IADD R4, R4, 0x1, R21 ;  /* 0x000000010404e824 */ /* 0x000fc800078e0215 */
[----:B------:R-:W-:Y:S01]  /*0900*/  @!P3 IMAD.IADD R3, R3, 0x1, R23 ;  /* 0x000000010303b824 */ /* 0x000fe200078e0217 */
[----:B------:R-:W-:Y:S01]  /*0910*/  @!P3 IADD3 R4, PT, PT, R4, R25, RZ ;  /* 0x000000190404b210 */ /* 0x000fe20007ffe0ff */
[----:B------:R-:W-:-:S05]  /*0920*/  @!P0 IMAD.IADD R0, R0, 0x1, R26 ;  /* 0x0000000100008824 */ /* 0x000fca00078e021a */
[----:B------:R-:W-:-:S04]  /*0930*/  I2FP.F32.U32 R0, R0 ;  /* 0x0000000000007245 */ /* 0x000fc80000201000 */
[----:B------:R-:W0:Y:S01]  /*0940*/  FCHK P1, R0, R27 ;  /* 0x0000001b00007302 */ /* 0x000e220000020000 */
[----:B------:R-:W-:-:S04]  /*0950*/  FFMA R6, R0, R7, RZ ;  /* 0x0000000700067223 */ /* 0x000fc800000000ff */
[----:B------:R-:W-:Y:S01]  /*0960*/  FFMA R8, -R27, R6, R0 ;  /* 0x000000061b087223 */ /* 0x000fe20000000100 */
[----:B------:R-:W-:Y:S02]  /*0970*/  @!P0 IMAD.IADD R3, R3, 0x1, R24 ;  /* 0x0000000103038824 */ /* 0x000fe400078e0218 */
[----:B------:R-:W-:Y:S02]  /*0980*/  @!P0 IMAD.IADD R4, R4, 0x1, R29 ;  /* 0x0000000104048824 */ /* 0x000fe400078e021d */
[----:B------:R-:W-:Y:S01]  /*0990*/  FFMA R6, R7, R8, R6 ;  /* 0x0000000807067223 */ /* 0x000fe20000000006 */
[----:B0-----:R-:W-:Y:S06]  /*09a0*/  @!P1 BRA `(.L_x_1) ;  /* 0x0000000000109947 */ /* 0x001fec0003800000 */
[----:B------:R-:W-:Y:S02]  /*09b0*/  MOV R7, R27 ;  /* 0x0000001b00077202 */ /* 0x000fe40000000f00 */
[----:B------:R-:W-:-:S07]  /*09c0*/  MOV R6, 0x9e0 ;  /* 0x000009e000067802 */ /* 0x000fce0000000f00 */
[----:B------:R-:W-:Y:S05]  /*09d0*/  CALL.REL.NOINC `($__internal_0_$__cuda_sm3x_div_rn_noftz_f32_slowpath) ;  /* 0x0000000000cc7944 */ /* 0x000fea0003c00000 */
[----:B------:R-:W-:-:S07]  /*09e0*/  IMAD.MOV.U32 R6, RZ, RZ, R0 ;  /* 0x000000ffff067224 */ /* 0x000fce00078e0000 */
.L_x_1:
[----:B------:R-:W-:Y:S05]  /*09f0*/  BSYNC.RECONVERGENT B0 ;  /* 0x0000000000007941 */ /* 0x000fea0003800200 */
.L_x_0:
[----:B------:R-:W-:Y:S01]  /*0a00*/  IMAD.MOV.U32 R7, RZ, RZ, 0x3f000000 ;  /* 0x3f000000ff077424 */ /* 0x000fe200078e00ff */
[----:B------:R-:W0:Y:S01]  /*0a10*/  LDC.64 R8, c[0x0][0x380] ;  /* 0x0000e000ff087b82 */ /* 0x000e220000000a00 */
[----:B------:R-:W1:Y:S01]  /*0a20*/  MUFU.RCP R0, R27 ;  /* 0x0000001b00007308 */ /* 0x000e620000001000 */
[----:B------:R-:W-:Y:S01]  /*0a30*/  IADD3 R5, PT, PT, R2, R5, RZ ;  /* 0x0000000502057210 */ /* 0x000fe20007ffe0ff */
[----:B------:R-:W-:Y:S01]  /*0a40*/  BSSY.RECONVERGENT B0, `(.L_x_2) ;  /* 0x0000012000007945 */ /* 0x000fe20003800200 */
[----:B------:R-:W-:-:S05]  /*0a50*/  LOP3.LUT R7, R7, 0x80000000, R6, 0xb8, !PT ;  /* 0x8000000007077812 */ /* 0x000fca00078eb806 */
[----:B------:R-:W-:Y:S01]  /*0a60*/  FADD.RZ R7, R7, R6 ;  /* 0x0000000607077221 */ /* 0x000fe2000000c000 */
[----:B------:R-:W-:-:S04]  /*0a70*/  I2FP.F32.U32 R6, R3 ;  /* 0x0000000300067245 */ /* 0x000fc80000201000 */
[----:B------:R-:W-:Y:S08]  /*0a80*/  FCHK P0, R6, R27 ;  /* 0x0000001b06007302 */ /* 0x000ff00000000000 */
[----:B------:R-:W2:Y:S01]  /*0a90*/  F2I.U32.TRUNC.NTZ R7, R7 ;  /* 0x0000000700077305 */ /* 0x000ea2000020f000 */
[----:B0-----:R-:W-:-:S04]  /*0aa0*/  IMAD.WIDE R8, R5, 0x3, R8 ;  /* 0x0000000305087825 */ /* 0x001fc800078e0208 */
[----:B-1----:R-:W-:-:S04]  /*0ab0*/  FFMA R5, -R27, R0, 1 ;  /* 0x3f8000001b057423 */ /* 0x002fc80000000100 */
[----:B------:R-:W-:-:S04]  /*0ac0*/  FFMA R0, R0, R5, R0 ;  /* 0x0000000500007223 */ /* 0x000fc80000000000 */
[----:B------:R-:W-:Y:S01]  /*0ad0*/  FFMA R2, R0, R6, RZ ;  /* 0x0000000600027223 */ /* 0x000fe200000000ff */
[----:B--2---:R0:W-:Y:S03]  /*0ae0*/  STG.E.U8 desc[UR4][R8.64], R7 ;  /* 0x0000000708007986 */ /* 0x0041e6000c101104 */
[----:B------:R-:W-:-:S04]  /*0af0*/  FFMA R3, -R27, R2, R6 ;  /* 0x000000021b037223 */ /* 0x000fc80000000106 */
[----:B------:R-:W-:Y:S01]  /*0b00*/  FFMA R0, R0, R3, R2 ;  /* 0x0000000300007223 */ /* 0x000fe20000000002 */
[----:B------:R-:W-:Y:S06]  /*0b10*/  @!P0 BRA `(.L_x_3) ;  /* 0x0000000000108947 */ /* 0x000fec0003800000 */
[----:B------:R-:W-:Y:S01]  /*0b20*/  IMAD.MOV.U32 R0, RZ, RZ, R6 ;  /* 0x000000ffff007224 */ /* 0x000fe200078e0006 */
[----:B------:R-:W-:Y:S01]  /*0b30*/  MOV R6, 0xb60 ;  /* 0x00000b6000067802 */ /* 0x000fe20000000f00 */
[----:B0-----:R-:W-:-:S07]  /*0b40*/  IMAD.MOV.U32 R7, RZ, RZ, R27 ;  /* 0x000000ffff077224 */ /* 0x001fce00078e001b */
[----:B------:R-:W-:Y:S05]  /*0b50*/  CALL.REL.NOINC `($__internal_0_$__cuda_sm3x_div_rn_noftz_f32_slowpath) ;  /* 0x00000000006c7944 */ /* 0x000fea0003c00000 */
.L_x_3:
[----:B------:R-:W-:Y:S05]  /*0b60*/  BSYNC.RECONVERGENT B0 ;  /* 0x0000000000007941 */ /* 0x000fea0003800200 */
.L_x_2:
[----:B------:R-:W-:Y:S01]  /*0b70*/  HFMA2 R3, -RZ, RZ, 1.75, 0 ;  /* 0x3f000000ff037431 */ /* 0x000fe200000001ff */
[----:B------:R-:W1:Y:S01]  /*0b80*/  MUFU.RCP R2, R27 ;  /* 0x0000001b00027308 */ /* 0x000e620000001000 */
[----:B------:R-:W-:Y:S01]  /*0b90*/  I2FP.F32.U32 R4, R4 ;  /* 0x0000000400047245 */ /* 0x000fe20000201000 */
[----:B------:R-:W-:Y:S06]  /*0ba0*/  BSSY.RECONVERGENT B0, `(.L_x_4) ;  /* 0x0000010000007945 */ /* 0x000fec0003800200 */
[----:B------:R-:W-:Y:S01]  /*0bb0*/  FCHK P0, R4, R27 ;  /* 0x0000001b04007302 */ /* 0x000fe20000000000 */
[----:B------:R-:W-:-:S05]  /*0bc0*/  LOP3.LUT R3, R3, 0x80000000, R0, 0xb8, !PT ;  /* 0x8000000003037812 */ /* 0x000fca00078eb800 */
[----:B------:R-:W-:Y:S01]  /*0bd0*/  FADD.RZ R3, R3, R0 ;  /* 0x0000000003037221 */ /* 0x000fe2000000c000 */
[----:B-1----:R-:W-:-:S05]  /*0be0*/  FFMA R5, -R27, R2, 1 ;  /* 0x3f8000001b057423 */ /* 0x002fca0000000102 */
[----:B------:R-:W1:Y:S01]  /*0bf0*/  F2I.U32.TRUNC.NTZ R3, R3 ;  /* 0x0000000300037305 */ /* 0x000e62000020f000 */
[----:B------:R-:W-:-:S04]  /*0c00*/  FFMA R0, R2, R5, R2 ;  /* 0x0000000502007223 */ /* 0x000fc80000000002 */
[----:B------:R-:W-:-:S04]  /*0c10*/  FFMA R2, R0, R4, RZ ;  /* 0x0000000400027223 */ /* 0x000fc800000000ff */
[----:B------:R-:W-:-:S04]  /*0c20*/  FFMA R5, -R27, R2, R4 ;  /* 0x000000021b057223 */ /* 0x000fc80000000104 */
[----:B------:R-:W-:Y:S01]  /*0c30*/  FFMA R0, R0, R5, R2 ;  /* 0x0000000500007223 */ /* 0x000fe20000000002 */
[----:B-1----:R1:W-:Y:S01]  /*0c40*/  STG.E.U8 desc[UR4][R8.64+0x1], R3 ;  /* 0x0000010308007986 */ /* 0x0023e2000c101104 */
[----:B------:R-:W-:Y:S05]  /*0c50*/  @!P0 BRA `(.L_x_5) ;  /* 0x0000000000108947 */ /* 0x000fea0003800000 */
[----:B------:R-:W-:Y:S01]  /*0c60*/  IMAD.MOV.U32 R0, RZ, RZ, R4 ;  /* 0x000000ffff007224 */ /* 0x000fe200078e0004 */
[----:B------:R-:W-:Y:S01]  /*0c70*/  MOV R6, 0xca0 ;  /* 0x00000ca000067802 */ /* 0x000fe20000000f00 */
[----:B0-----:R-:W-:-:S07]  /*0c80*/  IMAD.MOV.U32 R7, RZ, RZ, R27 ;  /* 0x000000ffff077224 */ /* 0x001fce00078e001b */
[----:B-1----:R-:W-:Y:S05]  /*0c90*/  CALL.REL.NOINC `($__internal_0_$__cuda_sm3x_div_rn_noftz_f32_slowpath) ;  /* 0x00000000001c7944 */ /* 0x002fea0003c00000 */
.L_x_5:
[----:B------:R-:W-:Y:S05]  /*0ca0*/  BSYNC.RECONVERGENT B0 ;  /* 0x0000000000007941 */ /* 0x000fea0003800200 */
.L_x_4:
[----:B-1----:R-:W-:-:S04]  /*0cb0*/  MOV R3, 0x3f000000 ;  /* 0x3f00000000037802 */ /* 0x002fc80000000f00 */
[----:B------:R-:W-:-:S05]  /*0cc0*/  LOP3.LUT R3, R3, 0x80000000, R0, 0xb8, !PT ;  /* 0x8000000003037812 */ /* 0x000fca00078eb800 */
[----:B------:R-:W-:-:S06]  /*0cd0*/  FADD.RZ R3, R3, R0 ;  /* 0x0000000003037221 */ /* 0x000fcc000000c000 */
[----:B------:R-:W1:Y:S02]  /*0ce0*/  F2I.U32.TRUNC.NTZ R3, R3 ;  /* 0x0000000300037305 */ /* 0x000e64000020f000 */
[----:B-1----:R-:W-:Y:S01]  /*0cf0*/  STG.E.U8 desc[UR4][R8.64+0x2], R3 ;  /* 0x0000020308007986 */ /* 0x002fe2000c101104 */
[----:B------:R-:W-:Y:S05]  /*0d00*/  EXIT ;  /* 0x000000000000794d */ /* 0x000fea0003800000 */
        .weak           $__internal_0_$__cuda_sm3x_div_rn_noftz_f32_slowpath
        .type           $__internal_0_$__cuda_sm3x_div_rn_noftz_f32_slowpath,@function
        .size           $__internal_0_$__cuda_sm3x_div_rn_noftz_f32_slowpath,(.L_x_18 - $__internal_0_$__cuda_sm3x_div_rn_noftz_f32_slowpath)
$__internal_0_$__cuda_sm3x_div_rn_noftz_f32_slowpath:
[----:B------:R-:W-:Y:S01]  /*0d10*/  SHF.R.U32.HI R11, RZ, 0x17, R7 ;  /* 0x00000017ff0b7819 */ /* 0x000fe20000011607 */
[----:B------:R-:W-:Y:S01]  /*0d20*/  BSSY.RECONVERGENT B1, `(.L_x_6) ;  /* 0x0000062000017945 */ /* 0x000fe20003800200 */
[----:B------:R-:W-:Y:S02]  /*0d30*/  SHF.R.U32.HI R10, RZ, 0x17, R0 ;  /* 0x00000017ff0a7819 */ /* 0x000fe40000011600 */
[----:B------:R-:W-:Y:S02]  /*0d40*/  LOP3.LUT R11, R11, 0xff, RZ, 0xc0, !PT ;  /* 0x000000ff0b0b7812 */ /* 0x000fe400078ec0ff */
[----:B------:R-:W-:-:S03]  /*0d50*/  LOP3.LUT R14, R10, 0xff, RZ, 0xc0, !PT ;  /* 0x000000ff0a0e7812 */ /* 0x000fc600078ec0ff */
[----:B------:R-:W-:Y:S02]  /*0d60*/  VIADD R13, R11, 0xffffffff ;  /* 0xffffffff0b0d7836 */ /* 0x000fe40000000000 */
[----:B------:R-:W-:-:S03]  /*0d70*/  VIADD R12, R14, 0xffffffff ;  /* 0xffffffff0e0c7836 */ /* 0x000fc60000000000 */
[----:B------:R-:W-:-:S04]  /*0d80*/  ISETP.GT.U32.AND P0, PT, R13, 0xfd, PT ;  /* 0x000000fd0d00780c */ /* 0x000fc80003f04070 */
[----:B------:R-:W-:-:S13]  /*0d90*/  ISETP.GT.U32.OR P0, PT, R12, 0xfd, P0 ;  /* 0x000000fd0c00780c */ /* 0x000fda0000704470 */
[----:B------:R-:W-:Y:S01]  /*0da0*/  @!P0 MOV R10, RZ ;  /* 0x000000ff000a8202 */ /* 0x000fe20000000f00 */
[----:B------:R-:W-:Y:S06]  /*0db0*/  @!P0 BRA `(.L_x_7) ;  /* 0x00000000005c8947 */ /* 0x000fec0003800000 */
[----:B------:R-:W-:Y:S02]  /*0dc0*/  FSETP.GTU.FTZ.AND P0, PT, |R0|, +INF , PT ;  /* 0x7f8000000000780b */ /* 0x000fe40003f1c200 */
[----:B------:R-:W-:-:S04]  /*0dd0*/  FSETP.GTU.FTZ.AND P1, PT, |R7|, +INF , PT ;  /* 0x7f8000000700780b */ /* 0x000fc80003f3c200 */
[----:B------:R-:W-:-:S13]  /*0de0*/  PLOP3.LUT P0, PT, P0, P1, PT, 0xf8, 0x8f ;  /* 0x00000000008f781c */ /* 0x000fda0000703f70 */
[----:B------:R-:W-:Y:S05]  /*0df0*/  @P0 BRA `(.L_x_8) ;  /* 0x00000004004c0947 */ /* 0x000fea0003800000 */
[----:B------:R-:W-:-:S13]  /*0e00*/  LOP3.LUT P0, RZ, R7, 0x7fffffff, R0, 0xc8, !PT ;  /* 0x7fffffff07ff7812 */ /* 0x000fda000780c800 */
[----:B------:R-:W-:Y:S05]  /*0e10*/  @!P0 BRA `(.L_x_9) ;  /* 0x00000004003c8947 */ /* 0x000fea0003800000 */
[C---:B------:R-:W-:Y:S02]  /*0e20*/  FSETP.NEU.FTZ.AND P0, PT, |R0|.reuse, +INF , PT ;  /* 0x7f8000000000780b */ /* 0x040fe40003f1d200 */
[----:B------:R-:W-:Y:S02]  /*0e30*/  FSETP.NEU.FTZ.AND P2, PT, |R7|, +INF , PT ;  /* 0x7f8000000700780b */ /* 0x000fe40003f5d200 */
[----:B------:R-:W-:-:S11]  /*0e40*/  FSETP.NEU.FTZ.AND P1, PT, |R0|, +INF , PT ;  /* 0x7f8000000000780b */ /* 0x000fd60003f3d200 */
[----:B------:R-:W-:Y:S05]  /*0e50*/  @!P2 BRA !P0, `(.L_x_9) ;  /* 0x00000004002ca947 */ /* 0x000fea0004000000 */
[----:B------:R-:W-:-:S04]  /*0e60*/  LOP3.LUT P0, RZ, R0, 0x7fffffff, RZ, 0xc0, !PT ;  /* 0x7fffffff00ff7812 */ /* 0x000fc8000780c0ff */
[----:B------:R-:W-:-:S13]  /*0e70*/  PLOP3.LUT P0, PT, P2, P0, PT, 0x2f, 0xf2 ;  /* 0x0000000000f2781c */ /* 0x000fda0001700577 */
[----:B------:R-:W-:Y:S05]  /*0e80*/  @P0 BRA `(.L_x_10) ;  /* 0x0000000400180947 */ /* 0x000fea0003800000 */
[----:B------:R-:W-:-:S04]  /*0e90*/  LOP3.LUT P0, RZ, R7, 0x7fffffff, RZ, 0xc0, !PT ;  /* 0x7fffffff07ff7812 */ /* 0x000fc8000780c0ff */
[----:B------:R-:W-:-:S13]  /*0ea0*/  PLOP3.LUT P0, PT, P1, P0, PT, 0x2f, 0xf2 ;  /* 0x0000000000f2781c */ /* 0x000fda0000f00577 */
[----:B------:R-:W-:Y:S05]  /*0eb0*/  @P0 BRA `(.L_x_11) ;  /* 0x0000000400000947 */ /* 0x000fea0003800000 */
[----:B------:R-:W-:Y:S02]  /*0ec0*/  ISETP.GE.AND P0, PT, R12, RZ, PT ;  /* 0x000000ff0c00720c */ /* 0x000fe40003f06270 */
[----:B------:R-:W-:-:S11]  /*0ed0*/  ISETP.GE.AND P1, PT, R13, RZ, PT ;  /* 0x000000ff0d00720c */ /* 0x000fd60003f26270 */
[----:B------:R-:W-:Y:S02]  /*0ee0*/  @P0 IMAD.MOV.U32 R10, RZ, RZ, RZ ;  /* 0x000000ffff0a0224 */ /* 0x000fe400078e00ff */
[----:B------:R-:W-:Y:S01]  /*0ef0*/  @!P0 FFMA R0, R0, 1.84467440737095516160e+19, RZ ;  /* 0x5f80000000008823 */ /* 0x000fe200000000ff */
[----:B------:R-:W-:Y:S02]  /*0f00*/  @!P0 IMAD.MOV.U32 R10, RZ, RZ, -0x40 ;  /* 0xffffffc0ff0a8424 */ /* 0x000fe400078e00ff */
[----:B------:R-:W-:-:S03]  /*0f10*/  @!P1 FFMA R7, R7, 1.84467440737095516160e+19, RZ ;  /* 0x5f80000007079823 */ /* 0x000fc600000000ff */
[----:B------:R-:W-:-:S07]  /*0f20*/  @!P1 IADD3 R10, PT, PT, R10, 0x40, RZ ;  /* 0x000000400a0a9810 */ /* 0x000fce0007ffe0ff */
.L_x_7:
[----:B------:R-:W-:Y:S01]  /*0f30*/  LEA R12, R11, 0xc0800000, 0x17 ;  /* 0xc08000000b0c7811 */ /* 0x000fe200078eb8ff */
[----:B------:R-:W-:Y:S04]  /*0f40*/  BSSY.RECONVERGENT B2, `(.L_x_12) ;  /* 0x0000036000027945 */ /* 0x000fe80003800200 */
[----:B------:R-:W-:Y:S02]  /*0f50*/  IMAD.IADD R12, R7, 0x1, -R12 ;  /* 0x00000001070c7824 */ /* 0x000fe400078e0a0c */
[----:B------:R-:W-:Y:S02]  /*0f60*/  VIADD R7, R14, 0xffffff81 ;  /* 0xffffff810e077836 */ /* 0x000fe40000000000 */
[----:B------:R-:W0:Y:S01]  /*0f70*/  MUFU.RCP R13, R12 ;  /* 0x0000000c000d7308 */ /* 0x000e220000001000 */
[----:B------:R-:W-:Y:S01]  /*0f80*/  FADD.FTZ R15, -R12, -RZ ;  /* 0x800000ff0c0f7221 */ /* 0x000fe20000010100 */
[C---:B------:R-:W-:Y:S01]  /*0f90*/  IMAD R0, R7.reuse, -0x800000, R0 ;  /* 0xff80000007007824 */ /* 0x040fe200078e0200 */
[----:B------:R-:W-:-:S04]  /*0fa0*/  IADD3 R11, PT, PT, R7, 0x7f, -R11 ;  /* 0x0000007f070b7810 */ /* 0x000fc80007ffe80b */
[----:B------:R-:W-:Y:S01]  /*0fb0*/  IADD3 R11, PT, PT, R11, R10, RZ ;  /* 0x0000000a0b0b7210 */ /* 0x000fe20007ffe0ff */
[----:B0-----:R-:W-:-:S04]  /*0fc0*/  FFMA R14, R13, R15, 1 ;  /* 0x3f8000000d0e7423 */ /* 0x001fc8000000000f */
[----:B------:R-:W-:-:S04]  /*0fd0*/  FFMA R16, R13, R14, R13 ;  /* 0x0000000e0d107223 */ /* 0x000fc8000000000d */
[----:B------:R-:W-:-:S04]  /*0fe0*/  FFMA R13, R0, R16, RZ ;  /* 0x00000010000d7223 */ /* 0x000fc800000000ff */
[----:B------:R-:W-:-:S04]  /*0ff0*/  FFMA R14, R15, R13, R0 ;  /* 0x0000000d0f0e7223 */ /* 0x000fc80000000000 */
[----:B------:R-:W-:-:S04]  /*1000*/  FFMA R13, R16, R14, R13 ;  /* 0x0000000e100d7223 */ /* 0x000fc8000000000d */
[----:B------:R-:W-:-:S04]  /*1010*/  FFMA R14, R15, R13, R0 ;  /* 0x0000000d0f0e7223 */ /* 0x000fc80000000000 */
[----:B------:R-:W-:-:S05]  /*1020*/  FFMA R0, R16, R14, R13 ;  /* 0x0000000e10007223 */ /* 0x000fca000000000d */
[----:B------:R-:W-:-:S04]  /*1030*/  SHF.R.U32.HI R7, RZ, 0x17, R0 ;  /* 0x00000017ff077819 */ /* 0x000fc80000011600 */
[----:B------:R-:W-:-:S05]  /*1040*/  LOP3.LUT R7, R7, 0xff, RZ, 0xc0, !PT ;  /* 0x000000ff07077812 */ /* 0x000fca00078ec0ff */
[----:B------:R-:W-:-:S04]  /*1050*/  IMAD.IADD R15, R7, 0x1, R11 ;  /* 0x00000001070f7824 */ /* 0x000fc800078e020b */
[----:B------:R-:W-:-:S05]  /*1060*/  VIADD R7, R15, 0xffffffff ;  /* 0xffffffff0f077836 */ /* 0x000fca0000000000 */
[----:B------:R-:W-:-:S13]  /*1070*/  ISETP.GE.U32.AND P0, PT, R7, 0xfe, PT ;  /* 0x000000fe0700780c */ /* 0x000fda0003f06070 */
[----:B------:R-:W-:Y:S05]  /*1080*/  @!P0 BRA `(.L_x_13) ;  /* 0x0000000000808947 */ /* 0x000fea0003800000 */
[----:B------:R-:W-:-:S13]  /*1090*/  ISETP.GT.AND P0, PT, R15, 0xfe, PT ;  /* 0x000000fe0f00780c */ /* 0x000fda0003f04270 */
[----:B------:R-:W-:Y:S05]  /*10a0*/  @P0 BRA `(.L_x_14) ;  /* 0x00000000006c0947 */ /* 0x000fea0003800000 */
[----:B------:R-:W-:-:S13]  /*10b0*/  ISETP.GE.AND P0, PT, R15, 0x1, PT ;  /* 0x000000010f00780c */ /* 0x000fda0003f06270 */
[----:B------:R-:W-:Y:S05]  /*10c0*/  @P0 BRA `(.L_x_15) ;  /* 0x0000000000740947 */ /* 0x000fea0003800000 */
[----:B------:R-:W-:Y:S02]  /*10d0*/  ISETP.GE.AND P0, PT, R15, -0x18, PT ;  /* 0xffffffe80f00780c */ /* 0x000fe40003f06270 */
[----:B------:R-:W-:-:S11]  /*10e0*/  LOP3.LUT R0, R0, 0x80000000, RZ, 0xc0, !PT ;  /* 0x8000000000007812 */ /* 0x000fd600078ec0ff */
[----:B------:R-:W-:Y:S05]  /*10f0*/  @!P0 BRA `(.L_x_15) ;  /* 0x0000000000688947 */ /* 0x000fea0003800000 */
[CCC-:B------:R-:W-:Y:S01]  /*1100*/  FFMA.RZ R7, R16.reuse, R14.reuse, R13.reuse ;  /* 0x0000000e10077223 */ /* 0x1c0fe2000000c00d */
[C---:B------:R-:W-:Y:S01]  /*1110*/  IADD3 R12, PT, PT, R15.reuse, 0x20, RZ ;  /* 0x000000200f0c7810 */ /* 0x040fe20007ffe0ff */
[CCC-:B------:R-:W-:Y:S01]  /*1120*/  FFMA.RM R10, R16.reuse, R14.reuse, R13.reuse ;  /* 0x0000000e100a7223 */ /* 0x1c0fe2000000400d */
[----:B------:R-:W-:Y:S02]  /*1130*/  ISETP.NE.AND P2, PT, R15, RZ, PT ;  /* 0x000000ff0f00720c */ /* 0x000fe40003f45270 */
[----:B------:R-:W-:Y:S01]  /*1140*/  LOP3.LUT R11, R7, 0x7fffff, RZ, 0xc0, !PT ;  /* 0x007fffff070b7812 */ /* 0x000fe200078ec0ff */
[----:B------:R-:W-:Y:S01]  /*1150*/  FFMA.RP R7, R16, R14, R13 ;  /* 0x0000000e10077223 */ /* 0x000fe2000000800d */
[----:B------:R-:W-:Y:S01]  /*1160*/  IMAD.MOV R13, RZ, RZ, -R15 ;  /* 0x000000ffff0d7224 */ /* 0x000fe200078e0a0f */
[----:B------:R-:W-:Y:S02]  /*1170*/  ISETP.NE.AND P1, PT, R15, RZ, PT ;  /* 0x000000ff0f00720c */ /* 0x000fe40003f25270 */
[----:B------:R-:W-:-:S02]  /*1180*/  LOP3.LUT R11, R11, 0x800000, RZ, 0xfc, !PT ;  /* 0x008000000b0b7812 */ /* 0x000fc400078efcff */
[----:B------:R-:W-:Y:S02]  /*1190*/  FSETP.NEU.FTZ.AND P0, PT, R7, R10, PT ;  /* 0x0000000a0700720b */ /* 0x000fe40003f1d000 */
[----:B------:R-:W-:Y:S02]  /*11a0*/  SHF.L.U32 R12, R11, R12, RZ ;  /* 0x0000000c0b0c7219 */ /* 0x000fe400000006ff */
[----:B------:R-:W-:Y:S02]  /*11b0*/  SEL R10, R13, RZ, P2 ;  /* 0x000000ff0d0a7207 */ /* 0x000fe40001000000 */
[----:B------:R-:W-:Y:S02]  /*11c0*/  ISETP.NE.AND P1, PT, R12, RZ, P1 ;  /* 0x000000ff0c00720c */ /* 0x000fe40000f25270 */
[----:B------:R-:W-:Y:S02]  /*11d0*/  SHF.R.U32.HI R10, RZ, R10, R11 ;  /* 0x0000000aff0a7219 */ /* 0x000fe4000001160b */
[----:B------:R-:W-:-:S02]  /*11e0*/  PLOP3.LUT P0, PT, P0, P1, PT, 0xf8, 0x8f ;  /* 0x00000000008f781c */ /* 0x000fc40000703f70 */
[----:B------:R-:W-:Y:S02]  /*11f0*/  SHF.R.U32.HI R12, RZ, 0x1, R10 ;  /* 0x00000001ff0c7819 */ /* 0x000fe4000001160a */
[----:B------:R-:W-:-:S04]  /*1200*/  SEL R7, RZ, 0x1, !P0 ;  /* 0x00000001ff077807 */ /* 0x000fc80004000000 */
[----:B------:R-:W-:-:S04]  /*1210*/  LOP3.LUT R7, R7, 0x1, R12, 0xf8, !PT ;  /* 0x0000000107077812 */ /* 0x000fc800078ef80c */
[----:B------:R-:W-:-:S05]  /*1220*/  LOP3.LUT R7, R7, R10, RZ, 0xc0, !PT ;  /* 0x0000000a07077212 */ /* 0x000fca00078ec0ff */
[----:B------:R-:W-:-:S05]  /*1230*/  IMAD.IADD R7, R12, 0x1, R7 ;  /* 0x000000010c077824 */ /* 0x000fca00078e0207 */
[----:B------:R-:W-:Y:S01]  /*1240*/  LOP3.LUT R0, R7, R0, RZ, 0xfc, !PT ;  /* 0x0000000007007212 */ /* 0x000fe200078efcff */
[----:B------:R-:W-:Y:S06]  /*1250*/  BRA `(.L_x_15) ;  /* 0x0000000000107947 */ /* 0x000fec0003800000 */
.L_x_14:
[----:B------:R-:W-:-:S04]  /*1260*/  LOP3.LUT R0, R0, 0x80000000, RZ, 0xc0, !PT ;  /* 0x8000000000007812 */ /* 0x000fc800078ec0ff */
[----:B------:R-:W-:Y:S01]  /*1270*/  LOP3.LUT R0, R0, 0x7f800000, RZ, 0xfc, !PT ;  /* 0x7f80000000007812 */ /* 0x000fe200078efcff */
[----:B------:R-:W-:Y:S06]  /*1280*/  BRA `(.L_x_15) ;  /* 0x0000000000047947 */ /* 0x000fec0003800000 */
.L_x_13:
[----:B------:R-:W-:-:S07]  /*1290*/  LEA R0, R11, R0, 0x17 ;  /* 0x000000000b007211 */ /* 0x000fce00078eb8ff */
.L_x_15:
[----:B------:R-:W-:Y:S05]  /*12a0*/  BSYNC.RECONVERGENT B2 ;  /* 0x0000000000027941 */ /* 0x000fea0003800200 */
.L_x_12:
[----:B------:R-:W-:Y:S05]  /*12b0*/  BRA `(.L_x_16) ;  /* 0x0000000000207947 */ /* 0x000fea0003800000 */
.L_x_11:
[----:B------:R-:W-:-:S04]  /*12c0*/  LOP3.LUT R0, R7, 0x80000000, R0, 0x48, !PT ;  /* 0x8000000007007812 */ /* 0x000fc800078e4800 */
[----:B------:R-:W-:Y:S01]  /*12d0*/  LOP3.LUT R0, R0, 0x7f800000, RZ, 0xfc, !PT ;  /* 0x7f80000000007812 */ /* 0x000fe200078efcff */
[----:B------:R-:W-:Y:S06]  /*12e0*/  BRA `(.L_x_16) ;  /* 0x0000000000147947 */ /* 0x000fec0003800000 */
.L_x_10:
[----:B------:R-:W-:Y:S01]  /*12f0*/  LOP3.LUT R0, R7, 0x80000000, R0, 0x48, !PT ;  /* 0x8000000007007812 */ /* 0x000fe200078e4800 */
[----:B------:R-:W-:Y:S06]  /*1300*/  BRA `(.L_x_16) ;  /* 0x00000000000c7947 */ /* 0x000fec0003800000 */
.L_x_9:
[----:B------:R-:W0:Y:S01]  /*1310*/  MUFU.RSQ R0, -QNAN ;  /* 0xffc0000000007908 */ /* 0x000e220000001400 */
[----:B------:R-:W-:Y:S05]  /*1320*/  BRA `(.L_x_16) ;  /* 0x0000000000047947 */ /* 0x000fea0003800000 */
.L_x_8:
[----:B------:R-:W-:-:S07]  /*1330*/  FADD.FTZ R0, R0, R7 ;  /* 0x0000000700007221 */ /* 0x000fce0000010000 */
.L_x_16:
[----:B------:R-:W-:Y:S05]  /*1340*/  BSYNC.RECONVERGENT B1 ;  /* 0x0000000000017941 */ /* 0x000fea0003800200 */
.L_x_6:
[----:B------:R-:W-:-:S04]  /*1350*/  IMAD.MOV.U32 R7, RZ, RZ, 0x0 ;  /* 0x00000000ff077424 */ /* 0x000fc800078e00ff */
[----:B0-----:R-:W-:Y:S05]  /*1360*/  RET.REL.NODEC R6 `(_Z15imageBlurKernelP5PixelS0_ii) ;  /* 0xffffffec06247950 */ /* 0x001fea0003c3ffff */
.L_x_17:
[----:B------:R-:W-:-:S00]  /*1370*/  BRA `(.L_x_17) ;  /* 0xfffffffc00fc7947 */ /* 0x000fc0000383ffff */
[----:B------:R-:W-:-:S00]  /*1380*/  NOP ;  /* 0x0000000000007918 */ /* 0x000fc00000000000 */
[----:B------:R-:W-:-:S00]  /*1390*/  NOP ;  /* 0x0000000000007918 */ /* 0x000fc00000000000 */
[----:B------:R-:W-:-:S00]  /*13a0*/  NOP ;  /* 0x0000000000007918 */ /* 0x000fc00000000000 */
[----:B------:R-:W-:-:S00]  /*13b0*/  NOP ;  /* 0x0000000000007918 */ /* 0x000fc00000000000 */
[----:B------:R-:W-:-:S00]  /*13c0*/  NOP ;  /* 0x0000000000007918 */ /* 0x000fc00000000000 */
[----:B------:R-:W-:-:S00]  /*13d0*/  NOP ;  /* 0x0000000000007918 */ /* 0x000fc00000000000 */
[----:B------:R-:W-:-:S00]  /*13e0*/  NOP ;  /* 0x0000000000007918 */ /* 0x000fc00000000000 */
[----:B------:R-:W-:-:S00]  /*13f0*/  NOP ;  /* 0x0000000000007918 */ /* 0x000fc00000000000 */
.L_x_18:


//--------------------- .nv.shared.reserved.0     --------------------------
	.section	.nv.shared.reserved.0,"aw",@nobits
	.weak		__nv_reservedSMEM_offset_0_alias
	.size		__nv_reservedSMEM_offset_0_alias, 0, 64
	.other		__nv_reservedSMEM_offset_0_alias,@"STO_CUDA_RESERVED_SHARED STV_DEFAULT"
__nv_reservedSMEM_offset_0_alias:
	.zero		0
	.zero		64


//--------------------- .nv.constant0._Z15imageBlurKernelP5PixelS0_ii --------------------------
	.section	.nv.constant0._Z15imageBlurKernelP5PixelS0_ii,"a",@progbits
	.sectionflags	@""
	.align	4
.nv.constant0._Z15imageBlurKernelP5PixelS0_ii:
	.zero		920


//--------------------- SYMBOLS --------------------------

	.type		.nv.reservedSmem.offset0,@object
	.size		.nv.reservedSmem.offset0,0x4
